	.headerflags	@"EF_CUDA_TEXMODE_UNIFIED EF_CUDA_64BIT_ADDRESS EF_CUDA_ACCELERATORS EF_CUDA_SM90 EF_CUDA_VIRTUAL_SM(EF_CUDA_SM90)"
	.elftype	@"ET_EXEC"


//--------------------- .nv.info                  --------------------------
	.section	.nv.info,"",@"SHT_CUDA_INFO"
	.align	4


	//----- nvinfo : EIATTR_REGCOUNT
	.align		4
        /*0000*/ 	.byte	0x04, 0x2f
        /*0002*/ 	.short	(.L_2 - .L_1)
	.align		4
.L_1:
        /*0004*/ 	.word	index@(triton_poi_fused_softplus_2)
        /*0008*/ 	.word	0x0000000e


	//----- nvinfo : EIATTR_MIN_STACK_SIZE
	.align		4
.L_2:
        /*000c*/ 	.byte	0x04, 0x12
        /*000e*/ 	.short	(.L_4 - .L_3)
	.align		4
.L_3:
        /*0010*/ 	.word	index@(triton_poi_fused_softplus_2)
        /*0014*/ 	.word	0x00000000


	//----- nvinfo : EIATTR_FRAME_SIZE
	.align		4
.L_4:
        /*0018*/ 	.byte	0x04, 0x11
        /*001a*/ 	.short	(.L_6 - .L_5)
	.align		4
.L_5:
        /*001c*/ 	.word	index@(triton_poi_fused_softplus_2)
        /*0020*/ 	.word	0x00000000


	//----- nvinfo : EIATTR_MIN_STACK_SIZE
	.align		4
.L_6:
        /*0024*/ 	.byte	0x04, 0x12
        /*0026*/ 	.short	(.L_8 - .L_7)
	.align		4
.L_7:
        /*0028*/ 	.word	index@(triton_poi_fused_softplus_2)
        /*002c*/ 	.word	0x00000000
.L_8:


//--------------------- .nv.info.triton_poi_fused_softplus_2 --------------------------
	.section	.nv.info.triton_poi_fused_softplus_2,"",@"SHT_CUDA_INFO"
	.sectionflags	@""
	.align	4


	//----- nvinfo : EIATTR_CUDA_API_VERSION
	.align		4
        /*0000*/ 	.byte	0x04, 0x37
        /*0002*/ 	.short	(.L_10 - .L_9)
.L_9:
        /*0004*/ 	.word	0x0000007c


	//----- nvinfo : EIATTR_KPARAM_INFO
	.align		4
.L_10:
        /*0008*/ 	.byte	0x04, 0x17
        /*000a*/ 	.short	(.L_12 - .L_11)
.L_11:
        /*000c*/ 	.word	0x00000000
        /*0010*/ 	.short	0x0002
        /*0012*/ 	.short	0x0010
        /*0014*/ 	.byte	0x00, 0xf0, 0x11, 0x00


	//----- nvinfo : EIATTR_KPARAM_INFO
	.align		4
.L_12:
        /*0018*/ 	.byte	0x04, 0x17
        /*001a*/ 	.short	(.L_14 - .L_13)
.L_13:
        /*001c*/ 	.word	0x00000000
        /*0020*/ 	.short	0x0001
        /*0022*/ 	.short	0x0008
        /*0024*/ 	.byte	0x00, 0xf4, 0x21, 0x00


	//----- nvinfo : EIATTR_KPARAM_INFO
	.align		4
.L_14:
        /*0028*/ 	.byte	0x04, 0x17
        /*002a*/ 	.short	(.L_16 - .L_15)
.L_15:
        /*002c*/ 	.word	0x00000000
        /*0030*/ 	.short	0x0000
        /*0032*/ 	.short	0x0000
        /*0034*/ 	.byte	0x00, 0xf4, 0x21, 0x00


	//----- nvinfo : EIATTR_SPARSE_MMA_MASK
	.align		4
.L_16:
        /*0038*/ 	.byte	0x03, 0x50
        /*003a*/ 	.short	0x0000


	//----- nvinfo : EIATTR_MAXREG_COUNT
	.align		4
        /*003c*/ 	.byte	0x03, 0x1b
        /*003e*/ 	.short	0x00ff


	//----- nvinfo : EIATTR_EXIT_INSTR_OFFSETS
	.align		4
        /*0040*/ 	.byte	0x04, 0x1c
        /*0042*/ 	.short	(.L_18 - .L_17)


	//   ....[0]....
.L_17:
        /*0044*/ 	.word	0x000003a0


	//   ....[1]....
        /*0048*/ 	.word	0x000003c0


	//----- nvinfo : EIATTR_REQNTID
	.align		4
.L_18:
        /*004c*/ 	.byte	0x04, 0x10
        /*004e*/ 	.short	(.L_20 - .L_19)
.L_19:
        /*0050*/ 	.word	0x00000020
        /*0054*/ 	.word	0x00000001
        /*0058*/ 	.word	0x00000001


	//----- nvinfo : EIATTR_CRS_STACK_SIZE
	.align		4
.L_20:
        /*005c*/ 	.byte	0x04, 0x1e
        /*005e*/ 	.short	(.L_22 - .L_21)
.L_21:
        /*0060*/ 	.word	0x00000000


	//----- nvinfo : EIATTR_CBANK_PARAM_SIZE
	.align		4
.L_22:
        /*0064*/ 	.byte	0x03, 0x19
        /*0066*/ 	.short	0x0014


	//----- nvinfo : EIATTR_PARAM_CBANK
	.align		4
        /*0068*/ 	.byte	0x04, 0x0a
        /*006a*/ 	.short	(.L_24 - .L_23)
	.align		4
.L_23:
        /*006c*/ 	.word	index@(.nv.constant0.triton_poi_fused_softplus_2)
        /*0070*/ 	.short	0x0210
        /*0072*/ 	.short	0x0014


	//----- nvinfo : EIATTR_SW_WAR
	.align		4
.L_24:
        /*0074*/ 	.byte	0x04, 0x36
        /*0076*/ 	.short	(.L_26 - .L_25)
.L_25:
        /*0078*/ 	.word	0x00000008
.L_26:


//--------------------- .nv.callgraph             --------------------------
	.section	.nv.callgraph,"",@"SHT_CUDA_CALLGRAPH"
	.align	4
	.sectionentsize	8
	.align		4
        /*0000*/ 	.word	0x00000000
	.align		4
        /*0004*/ 	.word	0xffffffff
	.align		4
        /*0008*/ 	.word	0x00000000
	.align		4
        /*000c*/ 	.word	0xfffffffe
	.align		4
        /*0010*/ 	.word	0x00000000
	.align		4
        /*0014*/ 	.word	0xfffffffd
	.align		4
        /*0018*/ 	.word	0x00000000
	.align		4
        /*001c*/ 	.word	0xfffffffc


//--------------------- .nv.constant4             --------------------------
	.section	.nv.constant4,"a",@progbits
	.align	8
	.align		8
.nv.constant4:
        /*0000*/ 	.dword	_$_str


//--------------------- .text.triton_poi_fused_softplus_2 --------------------------
	.section	.text.triton_poi_fused_softplus_2,"ax",@progbits
	.align	128
        .global         triton_poi_fused_softplus_2
        .type           triton_poi_fused_softplus_2,@function
        .size           triton_poi_fused_softplus_2,(.L_x_5 - triton_poi_fused_softplus_2)
        .other          triton_poi_fused_softplus_2,@"STO_CUDA_ENTRY STV_DEFAULT"
triton_poi_fused_softplus_2:
.text.triton_poi_fused_softplus_2:
[----:B------:R-:W0:Y:S02]  /*0000*/  LDC R1, c[0x0][0x28] ;  /* 0x00000a00ff017b82 */ /* 0x000e240000000800 */
[----:B------:R-:W1:Y:S01]  /*0010*/  S2R R8, SR_TID.X ;  /* 0x0000000000087919 */ /* 0x000e620000002100 */
[----:B------:R-:W-:Y:S01]  /*0020*/  ULDC.64 UR4, c[0x0][0x208] ;  /* 0x0000820000047ab9 */ /* 0x000fe20000000a00 */
[----:B------:R-:W-:Y:S01]  /*0030*/  BSSY B0, `(.L_x_0) ;  /* 0x000000a000007945 */ /* 0x000fe20003800000 */
[----:B------:R-:W-:Y:S01]  /*0040*/  HFMA2.MMA R3, -RZ, RZ, 0, 0 ;  /* 0x00000000ff037435 */ /* 0x000fe200000001ff */
[----:B------:R-:W2:Y:S01]  /*0050*/  S2R R5, SR_CTAID.X ;  /* 0x0000000000057919 */ /* 0x000ea20000002500 */
[----:B-1----:R-:W-:-:S04]  /*0060*/  LOP3.LUT R0, R8, 0xf, RZ, 0xc0, !PT ;  /* 0x0000000f08007812 */ /* 0x002fc800078ec0ff */
[----:B--2---:R-:W-:-:S04]  /*0070*/  LEA R5, R5, R0, 0x4 ;  /* 0x0000000005057211 */ /* 0x004fc800078e20ff */
[----:B------:R-:W-:-:S13]  /*0080*/  ISETP.GE.AND P0, PT, R5, 0x10, PT ;  /* 0x000000100500780c */ /* 0x000fda0003f06270 */
[----:B------:R-:W-:Y:S05]  /*0090*/  @P0 BRA `(.L_x_1) ;  /* 0x00000000000c0947 */ /* 0x000fea0003800000 */
[----:B------:R-:W1:Y:S02]  /*00a0*/  LDC.64 R2, c[0x0][0x210] ;  /* 0x00008400ff027b82 */ /* 0x000e640000000a00 */
[----:B-1----:R-:W-:-:S06]  /*00b0*/  IMAD.WIDE R2, R5, 0x4, R2 ;  /* 0x0000000405027825 */ /* 0x002fcc00078e0202 */
[----:B------:R1:W5:Y:S02]  /*00c0*/  LDG.E R3, desc[UR4][R2.64] ;  /* 0x0000000402037981 */ /* 0x000364000c1e1900 */
.L_x_1:
[----:B------:R-:W-:Y:S05]  /*00d0*/  BSYNC B0 ;  /* 0x0000000000007941 */ /* 0x000fea0003800000 */
.L_x_0:
[----:B-----5:R-:W-:Y:S01]  /*00e0*/  FMUL R0, R3, 1.4426950216293334961 ;  /* 0x3fb8aa3b03007820 */ /* 0x020fe20000400000 */
[----:B------:R-:W-:Y:S01]  /*00f0*/  MOV R9, 0x3e800000 ;  /* 0x3e80000000097802 */ /* 0x000fe20000000f00 */
[----:B------:R-:W-:Y:S01]  /*0100*/  HFMA2.MMA R11, -RZ, RZ, 1.3056640625, -1.8671875 ;  /* 0x3d39bf78ff0b7435 */ /* 0x000fe200000001ff */
[----:B------:R-:W-:Y:S02]  /*0110*/  BSSY B0, `(.L_x_2) ;  /* 0x0000023000007945 */ /* 0x000fe40003800000 */
[----:B------:R-:W-:-:S13]  /*0120*/  FSETP.GEU.AND P0, PT, R0, -126, PT ;  /* 0xc2fc00000000780b */ /* 0x000fda0003f0e000 */
[----:B------:R-:W-:-:S04]  /*0130*/  @!P0 FMUL R0, R0, 0.5 ;  /* 0x3f00000000008820 */ /* 0x000fc80000400000 */
[----:B-1----:R1:W2:Y:S02]  /*0140*/  MUFU.EX2 R2, R0 ;  /* 0x0000000000027308 */ /* 0x0022a40000000800 */
[----:B-1----:R-:W-:Y:S01]  /*0150*/  SHF.R.S32.HI R0, RZ, 0x1f, R5 ;  /* 0x0000001fff007819 */ /* 0x002fe20000011405 */
[----:B--2---:R-:W-:Y:S01]  /*0160*/  @!P0 FMUL R2, R2, R2 ;  /* 0x0000000202028220 */ /* 0x004fe20000400000 */
[----:B------:R-:W-:-:S03]  /*0170*/  LOP3.LUT P0, RZ, R8, 0x10, RZ, 0xc0, !PT ;  /* 0x0000001008ff7812 */ /* 0x000fc6000780c0ff */
[C---:B------:R-:W-:Y:S01]  /*0180*/  FADD.FTZ.RZ R4, R2.reuse, 1 ;  /* 0x3f80000002047421 */ /* 0x040fe2000001c000 */
[----:B------:R-:W-:Y:S02]  /*0190*/  ISETP.GE.U32.AND P1, PT, R2, 0x7f800000, PT ;  /* 0x7f8000000200780c */ /* 0x000fe40003f26070 */
[----:B------:R-:W-:Y:S01]  /*01a0*/  ISETP.LT.AND P0, PT, R5, 0x10, !P0 ;  /* 0x000000100500780c */ /* 0x000fe20004701270 */
[----:B------:R-:W-:-:S05]  /*01b0*/  VIADD R4, R4, 0xc0c00000 ;  /* 0xc0c0000004047836 */ /* 0x000fca0000000000 */
[----:B------:R-:W-:-:S04]  /*01c0*/  LOP3.LUT R7, R4, 0xff800000, RZ, 0xc0, !PT ;  /* 0xff80000004077812 */ /* 0x000fc800078ec0ff */
[----:B------:R-:W-:Y:S01]  /*01d0*/  IADD3 R6, -R7, 0x40800000, RZ ;  /* 0x4080000007067810 */ /* 0x000fe20007ffe1ff */
[----:B------:R-:W-:Y:S01]  /*01e0*/  IMAD.IADD R4, R2, 0x1, -R7 ;  /* 0x0000000102047824 */ /* 0x000fe200078e0a07 */
[----:B------:R-:W-:-:S03]  /*01f0*/  I2FP.F32.S32 R7, R7 ;  /* 0x0000000700077245 */ /* 0x000fc60000201400 */
[----:B------:R-:W-:Y:S02]  /*0200*/  FFMA.FTZ R9, R6, R9, -1 ;  /* 0xbf80000006097423 */ /* 0x000fe40000010009 */
[----:B------:R-:W-:Y:S02]  /*0210*/  FMUL R7, R7, 1.1920928955078125e-07 ;  /* 0x3400000007077820 */ /* 0x000fe40000400000 */
[----:B------:R-:W-:-:S04]  /*0220*/  FADD R4, R4, R9 ;  /* 0x0000000904047221 */ /* 0x000fc80000000000 */
[----:B------:R-:W-:-:S04]  /*0230*/  FFMA.FTZ R9, R4, -R11, 0.10546888411045074463 ;  /* 0x3dd8001204097423 */ /* 0x000fc8000001080b */
[----:B------:R-:W-:-:S04]  /*0240*/  FFMA.FTZ R9, R4, R9, -0.13229703903198242188 ;  /* 0xbe0778e004097423 */ /* 0x000fc80000010009 */
[----:B------:R-:W-:-:S04]  /*0250*/  FFMA.FTZ R9, R4, R9, 0.14491446316242218018 ;  /* 0x3e14647504097423 */ /* 0x000fc80000010009 */
[----:B------:R-:W-:-:S04]  /*0260*/  FFMA.FTZ R9, R4, R9, -0.16641564667224884033 ;  /* 0xbe2a68dd04097423 */ /* 0x000fc80000010009 */
[----:B------:R-:W-:-:S04]  /*0270*/  FFMA.FTZ R9, R4, R9, 0.19988867640495300293 ;  /* 0x3e4caf9e04097423 */ /* 0x000fc80000010009 */
[----:B------:R-:W-:-:S04]  /*0280*/  FFMA.FTZ R9, R4, R9, -0.25000196695327758789 ;  /* 0xbe80004204097423 */ /* 0x000fc80000010009 */
[----:B------:R-:W-:-:S04]  /*0290*/  FFMA.FTZ R9, R4, R9, 0.33333510160446166992 ;  /* 0x3eaaaae604097423 */ /* 0x000fc80000010009 */
[----:B------:R-:W-:-:S04]  /*02a0*/  FFMA.FTZ R9, R4, R9, -0.5 ;  /* 0xbf00000004097423 */ /* 0x000fc80000010009 */
[----:B------:R-:W-:-:S04]  /*02b0*/  FMUL R9, R4, R9 ;  /* 0x0000000904097220 */ /* 0x000fc80000400000 */
[----:B------:R-:W-:-:S04]  /*02c0*/  FFMA.FTZ R4, R4, R9, R4 ;  /* 0x0000000904047223 */ /* 0x000fc80000010004 */
[----:B------:R-:W-:Y:S01]  /*02d0*/  FFMA.FTZ R4, R7, 0.69314718246459960938, R4 ;  /* 0x3f31721807047823 */ /* 0x000fe20000010004 */
[----:B------:R-:W-:Y:S06]  /*02e0*/  @!P1 BRA `(.L_x_3) ;  /* 0x0000000000149947 */ /* 0x000fec0003800000 */
[C---:B------:R-:W-:Y:S02]  /*02f0*/  ISETP.GE.AND P1, PT, R2.reuse, -0x407fffff, PT ;  /* 0xbf8000010200780c */ /* 0x040fe40003f26270 */
[----:B------:R-:W-:-:S11]  /*0300*/  FSETP.NEU.AND P2, PT, R2, RZ, PT ;  /* 0x000000ff0200720b */ /* 0x000fd60003f4d000 */
[----:B------:R-:W-:-:S05]  /*0310*/  @P1 MOV R7, 0x7f800000 ;  /* 0x7f80000000071802 */ /* 0x000fca0000000f00 */
[----:B------:R-:W-:-:S05]  /*0320*/  @P1 FFMA.FTZ R4, R2, R7, +INF ;  /* 0x7f80000002041423 */ /* 0x000fca0000010007 */
[----:B------:R-:W-:-:S07]  /*0330*/  FSEL R4, R4, -RZ, P2 ;  /* 0x800000ff04047208 */ /* 0x000fce0001000000 */
.L_x_3:
[----:B------:R-:W-:Y:S05]  /*0340*/  BSYNC B0 ;  /* 0x0000000000007941 */ /* 0x000fea0003800000 */
.L_x_2:
[----:B------:R-:W-:Y:S01]  /*0350*/  ULDC.64 UR6, c[0x0][0x218] ;  /* 0x0000860000067ab9 */ /* 0x000fe20000000a00 */
[----:B------:R-:W-:Y:S02]  /*0360*/  FSETP.GT.AND P1, PT, R3, 20, PT ;  /* 0x41a000000300780b */ /* 0x000fe40003f24000 */
[----:B------:R-:W-:Y:S02]  /*0370*/  LEA R2, P2, R5, UR6, 0x2 ;  /* 0x0000000605027c11 */ /* 0x000fe4000f8410ff */
[----:B------:R-:W-:Y:S02]  /*0380*/  FSEL R7, R3, R4, P1 ;  /* 0x0000000403077208 */ /* 0x000fe40000800000 */
[----:B------:R-:W-:Y:S01]  /*0390*/  LEA.HI.X R3, R5, UR7, R0, 0x2, P2 ;  /* 0x0000000705037c11 */ /* 0x000fe200090f1400 */
[----:B------:R-:W-:Y:S08]  /*03a0*/  @!P0 EXIT ;  /* 0x000000000000894d */ /* 0x000ff00003800000 */
[----:B------:R-:W-:Y:S01]  /*03b0*/  STG.E desc[UR4][R2.64], R7 ;  /* 0x0000000702007986 */ /* 0x000fe2000c101904 */
[----:B------:R-:W-:Y:S05]  /*03c0*/  EXIT ;  /* 0x000000000000794d */ /* 0x000fea0003800000 */
.L_x_4:
[----:B------:R-:W-:-:S00]  /*03d0*/  BRA `(.L_x_4) ;  /* 0xfffffffc00fc7947 */ /* 0x000fc0000383ffff */
[----:B------:R-:W-:-:S00]  /*03e0*/  NOP ;  /* 0x0000000000007918 */ /* 0x000fc00000000000 */
        /* <DEDUP_REMOVED lines=9> */
.L_x_5:


//--------------------- .nv.global.init           --------------------------
	.section	.nv.global.init,"aw",@progbits
.nv.global.init:
	.type		_$_str,@object
	.size		_$_str,(.L_0 - _$_str)
_$_str:
        /*0000*/ 	.byte	0x5f, 0x5f, 0x43, 0x55, 0x44, 0x41, 0x5f, 0x46, 0x54, 0x5a, 0x00
.L_0:


//--------------------- .nv.constant0.triton_poi_fused_softplus_2 --------------------------
	.section	.nv.constant0.triton_poi_fused_softplus_2,"a",@progbits
	.sectionflags	@""
	.align	4
.nv.constant0.triton_poi_fused_softplus_2:
	.zero		548
